//
// Generated by NVIDIA NVVM Compiler
//
// Compiler Build ID: CL-36424714
// Cuda compilation tools, release 13.0, V13.0.88
// Based on NVVM 20.0.0
//

.version 9.0
.target sm_100
.address_size 64

	// .globl	_Z5task2Pi

.visible .entry _Z5task2Pi(
	.param .u64 .ptr .align 1 _Z5task2Pi_param_0
)
{
	.reg .b32 	%r<6>;
	.reg .b64 	%rd<5>;

	ld.param.u64 	%rd1, [_Z5task2Pi_param_0];
	cvta.to.global.u64 	%rd2, %rd1;
	mov.u32 	%r1, %tid.x;
	mov.u32 	%r2, %ctaid.x;
	mov.u32 	%r3, %ntid.x;
	mad.lo.s32 	%r4, %r2, %r3, %r1;
	add.s32 	%r5, %r1, %r2;
	mul.wide.s32 	%rd3, %r4, 4;
	add.s64 	%rd4, %rd2, %rd3;
	st.global.u32 	[%rd4], %r5;
	ret;

}


// ===== COMPILED SASS (sm_100) =====

	.target	sm_100

	.elftype	@"ET_EXEC"


//--------------------- .note.nv.tkinfo           --------------------------
	.section	.note.nv.tkinfo,"",@"SHT_NOTE"
	.sectionflags	@"SHF_NOTE_NV_TKINFO"
	.tkinfo
        /*0018*/ 	.word	0x00000002
        /*0030*/ 	.string	""
        /*0030*/ 	.string	"ptxas"
        /*0030*/ 	.string	"Cuda compilation tools, release 13.0, V13.0.88"
        /*0030*/ 	.string	"Build cuda_13.0.r13.0/compiler.36424714_0"
        /*0030*/ 	.string	"-arch sm_100 -m 64 "



//--------------------- .note.nv.cuinfo           --------------------------
	.section	.note.nv.cuinfo,"",@"SHT_NOTE"
	.sectionflags	@"SHF_NOTE_NV_CUINFO"
        /*0018*/ 	.short	0x0002
        /*001a*/ 	.short	0x0064
        /*001c*/ 	.short	0x0082
	.zero		2


//--------------------- .nv.info                  --------------------------
	.section	.nv.info,"",@"SHT_CUDA_INFO"
	.align	4


	//----- nvinfo : EIATTR_REGCOUNT
	.align		4
        /*0000*/ 	.byte	0x04, 0x2f
        /*0002*/ 	.short	(.L_1 - .L_0)
	.align		4
.L_0:
        /*0004*/ 	.word	index@(_Z5task2Pi)
        /*0008*/ 	.word	0x0000000a


	//----- nvinfo : EIATTR_FRAME_SIZE
	.align		4
.L_1:
        /*000c*/ 	.byte	0x04, 0x11
        /*000e*/ 	.short	(.L_3 - .L_2)
	.align		4
.L_2:
        /*0010*/ 	.word	index@(_Z5task2Pi)
        /*0014*/ 	.word	0x00000000


	//----- nvinfo : EIATTR_MIN_STACK_SIZE
	.align		4
.L_3:
        /*0018*/ 	.byte	0x04, 0x12
        /*001a*/ 	.short	(.L_5 - .L_4)
	.align		4
.L_4:
        /*001c*/ 	.word	index@(_Z5task2Pi)
        /*0020*/ 	.word	0x00000000
.L_5:


//--------------------- .nv.compat                --------------------------
	.section	.nv.compat,"",@"SHT_CUDA_COMPAT_INFO"
	.align	4
        /*0000*/ 	.byte	0x02, 0x09, 0x00, 0x00, 0x02, 0x02, 0x01, 0x00, 0x02, 0x05, 0x05, 0x00, 0x03, 0x07, 0x01, 0x01
        /*0010*/ 	.byte	0x02, 0x03, 0x00, 0x00, 0x02, 0x06, 0x01, 0x00, 0x04, 0x0b, 0x08, 0x00, 0x09, 0x00, 0x00, 0x00
        /*0020*/ 	.byte	0x00, 0x00, 0x00, 0x00


//--------------------- .nv.info._Z5task2Pi       --------------------------
	.section	.nv.info._Z5task2Pi,"",@"SHT_CUDA_INFO"
	.sectionflags	@""
	.align	4


	//----- nvinfo : EIATTR_CUDA_API_VERSION
	.align		4
        /*0000*/ 	.byte	0x04, 0x37
        /*0002*/ 	.short	(.L_7 - .L_6)
.L_6:
        /*0004*/ 	.word	0x00000082


	//----- nvinfo : EIATTR_KPARAM_INFO
	.align		4
.L_7:
        /*0008*/ 	.byte	0x04, 0x17
        /*000a*/ 	.short	(.L_9 - .L_8)
.L_8:
        /*000c*/ 	.word	0x00000000
        /*0010*/ 	.short	0x0000
        /*0012*/ 	.short	0x0000
        /*0014*/ 	.byte	0x00, 0xf5, 0x21, 0x00


	//----- nvinfo : EIATTR_SPARSE_MMA_MASK
	.align		4
.L_9:
        /*0018*/ 	.byte	0x03, 0x50
        /*001a*/ 	.short	0x0000


	//----- nvinfo : EIATTR_MAXREG_COUNT
	.align		4
        /*001c*/ 	.byte	0x03, 0x1b
        /*001e*/ 	.short	0x00ff


	//----- nvinfo : EIATTR_MERCURY_ISA_VERSION
	.align		4
        /*0020*/ 	.byte	0x03, 0x5f
        /*0022*/ 	.short	0x0101


	//----- nvinfo : EIATTR_VRC_CTA_INIT_COUNT
	.align		4
        /*0024*/ 	.byte	0x02, 0x4a
	.zero		1
	.zero		1


	//----- nvinfo : EIATTR_EXIT_INSTR_OFFSETS
	.align		4
        /*0028*/ 	.byte	0x04, 0x1c
        /*002a*/ 	.short	(.L_11 - .L_10)


	//   ....[0]....
.L_10:
        /*002c*/ 	.word	0x000000a0


	//----- nvinfo : EIATTR_CBANK_PARAM_SIZE
	.align		4
.L_11:
        /*0030*/ 	.byte	0x03, 0x19
        /*0032*/ 	.short	0x0008


	//----- nvinfo : EIATTR_PARAM_CBANK
	.align		4
        /*0034*/ 	.byte	0x04, 0x0a
        /*0036*/ 	.short	(.L_13 - .L_12)
	.align		4
.L_12:
        /*0038*/ 	.word	index@(.nv.constant0._Z5task2Pi)
        /*003c*/ 	.short	0x0380
        /*003e*/ 	.short	0x0008


	//----- nvinfo : EIATTR_SW_WAR
	.align		4
.L_13:
        /*0040*/ 	.byte	0x04, 0x36
        /*0042*/ 	.short	(.L_15 - .L_14)
.L_14:
        /*0044*/ 	.word	0x00000008
.L_15:


//--------------------- .nv.callgraph             --------------------------
	.section	.nv.callgraph,"",@"SHT_CUDA_CALLGRAPH"
	.align	4
	.sectionentsize	8
	.align		4
        /*0000*/ 	.word	0x00000000
	.align		4
        /*0004*/ 	.word	0xffffffff
	.align		4
        /*0008*/ 	.word	0x00000000
	.align		4
        /*000c*/ 	.word	0xfffffffe
	.align		4
        /*0010*/ 	.word	0x00000000
	.align		4
        /*0014*/ 	.word	0xfffffffd
	.align		4
        /*0018*/ 	.word	0x00000000
	.align		4
        /*001c*/ 	.word	0xfffffffc


//--------------------- .text._Z5task2Pi          --------------------------
	.section	.text._Z5task2Pi,"ax",@progbits
	.align	128
        .global         _Z5task2Pi
        .type           _Z5task2Pi,@function
        .size           _Z5task2Pi,(.L_x_1 - _Z5task2Pi)
        .other          _Z5task2Pi,@"STO_CUDA_ENTRY STV_DEFAULT"
_Z5task2Pi:
.text._Z5task2Pi:
[----:B------:R-:W-:Y:S01]  /*0000*/  LDC R1, c[0x0][0x37c] ;  /* 0x0000df00ff017b82 */ /* 0x000fe20000000800 */
[----:B------:R-:W0:Y:S07]  /*0010*/  S2R R7, SR_TID.X ;  /* 0x0000000000077919 */ /* 0x000e2e0000002100 */
[----:B------:R-:W0:Y:S01]  /*0020*/  S2UR UR6, SR_CTAID.X ;  /* 0x00000000000679c3 */ /* 0x000e220000002500 */
[----:B------:R-:W1:Y:S07]  /*0030*/  LDCU.64 UR4, c[0x0][0x358] ;  /* 0x00006b00ff0477ac */ /* 0x000e6e0008000a00 */
[----:B------:R-:W0:Y:S08]  /*0040*/  LDC R0, c[0x0][0x360] ;  /* 0x0000d800ff007b82 */ /* 0x000e300000000800 */
[----:B------:R-:W2:Y:S01]  /*0050*/  LDC.64 R2, c[0x0][0x380] ;  /* 0x0000e000ff027b82 */ /* 0x000ea20000000a00 */
[----:B0-----:R-:W-:Y:S01]  /*0060*/  IMAD R5, R0, UR6, R7 ;  /* 0x0000000600057c24 */ /* 0x001fe2000f8e0207 */
[----:B------:R-:W-:-:S03]  /*0070*/  IADD3 R7, PT, PT, R7, UR6, RZ ;  /* 0x0000000607077c10 */ /* 0x000fc6000fffe0ff */
[----:B--2---:R-:W-:-:S05]  /*0080*/  IMAD.WIDE R2, R5, 0x4, R2 ;  /* 0x0000000405027825 */ /* 0x004fca00078e0202 */
[----:B-1----:R-:W-:Y:S01]  /*0090*/  STG.E desc[UR4][R2.64], R7 ;  /* 0x0000000702007986 */ /* 0x002fe2000c101904 */
[----:B------:R-:W-:Y:S05]  /*00a0*/  EXIT ;  /* 0x000000000000794d */ /* 0x000fea0003800000 */
.L_x_0:
[----:B------:R-:W-:-:S00]  /*00b0*/  BRA `(.L_x_0) ;  /* 0xfffffffc00fc7947 */ /* 0x000fc0000383ffff */
[----:B------:R-:W-:-:S00]  /*00c0*/  NOP ;  /* 0x0000000000007918 */ /* 0x000fc00000000000 */
        /* <DEDUP_REMOVED lines=11> */
.L_x_1:


//--------------------- .nv.shared.reserved.0     --------------------------
	.section	.nv.shared.reserved.0,"aw",@nobits
	.weak		__nv_reservedSMEM_offset_0_alias
	.size		__nv_reservedSMEM_offset_0_alias, 0, 64
	.other		__nv_reservedSMEM_offset_0_alias,@"STO_CUDA_RESERVED_SHARED STV_DEFAULT"
__nv_reservedSMEM_offset_0_alias:
	.zero		0
	.zero		64


//--------------------- .nv.constant0._Z5task2Pi  --------------------------
	.section	.nv.constant0._Z5task2Pi,"a",@progbits
	.sectionflags	@""
	.align	4
.nv.constant0._Z5task2Pi:
	.zero		904


//--------------------- SYMBOLS --------------------------

	.type		.nv.reservedSmem.offset0,@object
	.size		.nv.reservedSmem.offset0,0x4
